	.headerflags	@"EF_CUDA_TEXMODE_UNIFIED EF_CUDA_64BIT_ADDRESS EF_CUDA_ACCELERATORS EF_CUDA_SM90 EF_CUDA_VIRTUAL_SM(EF_CUDA_SM90)"
	.elftype	@"ET_EXEC"


//--------------------- .nv.info                  --------------------------
	.section	.nv.info,"",@"SHT_CUDA_INFO"
	.align	4


	//----- nvinfo : EIATTR_REGCOUNT
	.align		4
        /*0000*/ 	.byte	0x04, 0x2f
        /*0002*/ 	.short	(.L_1 - .L_0)
	.align		4
.L_0:
        /*0004*/ 	.word	index@(triton_poi_fused_add_div_relu_3)
        /*0008*/ 	.word	0x00000010


	//----- nvinfo : EIATTR_MIN_STACK_SIZE
	.align		4
.L_1:
        /*000c*/ 	.byte	0x04, 0x12
        /*000e*/ 	.short	(.L_3 - .L_2)
	.align		4
.L_2:
        /*0010*/ 	.word	index@(triton_poi_fused_add_div_relu_3)
        /*0014*/ 	.word	0x00000000


	//----- nvinfo : EIATTR_FRAME_SIZE
	.align		4
.L_3:
        /*0018*/ 	.byte	0x04, 0x11
        /*001a*/ 	.short	(.L_5 - .L_4)
	.align		4
.L_4:
        /*001c*/ 	.word	index@(triton_poi_fused_add_div_relu_3)
        /*0020*/ 	.word	0x00000000


	//----- nvinfo : EIATTR_MIN_STACK_SIZE
	.align		4
.L_5:
        /*0024*/ 	.byte	0x04, 0x12
        /*0026*/ 	.short	(.L_7 - .L_6)
	.align		4
.L_6:
        /*0028*/ 	.word	index@(triton_poi_fused_add_div_relu_3)
        /*002c*/ 	.word	0x00000000
.L_7:


//--------------------- .nv.info.triton_poi_fused_add_div_relu_3 --------------------------
	.section	.nv.info.triton_poi_fused_add_div_relu_3,"",@"SHT_CUDA_INFO"
	.sectionflags	@""
	.align	4


	//----- nvinfo : EIATTR_CUDA_API_VERSION
	.align		4
        /*0000*/ 	.byte	0x04, 0x37
        /*0002*/ 	.short	(.L_9 - .L_8)
.L_8:
        /*0004*/ 	.word	0x0000007c


	//----- nvinfo : EIATTR_KPARAM_INFO
	.align		4
.L_9:
        /*0008*/ 	.byte	0x04, 0x17
        /*000a*/ 	.short	(.L_11 - .L_10)
.L_10:
        /*000c*/ 	.word	0x00000000
        /*0010*/ 	.short	0x0004
        /*0012*/ 	.short	0x001c
        /*0014*/ 	.byte	0x00, 0xf0, 0x11, 0x00


	//----- nvinfo : EIATTR_KPARAM_INFO
	.align		4
.L_11:
        /*0018*/ 	.byte	0x04, 0x17
        /*001a*/ 	.short	(.L_13 - .L_12)
.L_12:
        /*001c*/ 	.word	0x00000000
        /*0020*/ 	.short	0x0003
        /*0022*/ 	.short	0x0018
        /*0024*/ 	.byte	0x00, 0xf0, 0x11, 0x00


	//----- nvinfo : EIATTR_KPARAM_INFO
	.align		4
.L_13:
        /*0028*/ 	.byte	0x04, 0x17
        /*002a*/ 	.short	(.L_15 - .L_14)
.L_14:
        /*002c*/ 	.word	0x00000000
        /*0030*/ 	.short	0x0002
        /*0032*/ 	.short	0x0010
        /*0034*/ 	.byte	0x00, 0xf4, 0x21, 0x00


	//----- nvinfo : EIATTR_KPARAM_INFO
	.align		4
.L_15:
        /*0038*/ 	.byte	0x04, 0x17
        /*003a*/ 	.short	(.L_17 - .L_16)
.L_16:
        /*003c*/ 	.word	0x00000000
        /*0040*/ 	.short	0x0001
        /*0042*/ 	.short	0x0008
        /*0044*/ 	.byte	0x00, 0xf4, 0x21, 0x00


	//----- nvinfo : EIATTR_KPARAM_INFO
	.align		4
.L_17:
        /*0048*/ 	.byte	0x04, 0x17
        /*004a*/ 	.short	(.L_19 - .L_18)
.L_18:
        /*004c*/ 	.word	0x00000000
        /*0050*/ 	.short	0x0000
        /*0052*/ 	.short	0x0000
        /*0054*/ 	.byte	0x00, 0xf4, 0x21, 0x00


	//----- nvinfo : EIATTR_SPARSE_MMA_MASK
	.align		4
.L_19:
        /*0058*/ 	.byte	0x03, 0x50
        /*005a*/ 	.short	0x0000


	//----- nvinfo : EIATTR_MAXREG_COUNT
	.align		4
        /*005c*/ 	.byte	0x03, 0x1b
        /*005e*/ 	.short	0x00ff


	//----- nvinfo : EIATTR_EXIT_INSTR_OFFSETS
	.align		4
        /*0060*/ 	.byte	0x04, 0x1c
        /*0062*/ 	.short	(.L_21 - .L_20)


	//   ....[0]....
.L_20:
        /*0064*/ 	.word	0x00000560


	//   ....[1]....
        /*0068*/ 	.word	0x00000580


	//----- nvinfo : EIATTR_REQNTID
	.align		4
.L_21:
        /*006c*/ 	.byte	0x04, 0x10
        /*006e*/ 	.short	(.L_23 - .L_22)
.L_22:
        /*0070*/ 	.word	0x00000080
        /*0074*/ 	.word	0x00000001
        /*0078*/ 	.word	0x00000001


	//----- nvinfo : EIATTR_CBANK_PARAM_SIZE
	.align		4
.L_23:
        /*007c*/ 	.byte	0x03, 0x19
        /*007e*/ 	.short	0x0020


	//----- nvinfo : EIATTR_PARAM_CBANK
	.align		4
        /*0080*/ 	.byte	0x04, 0x0a
        /*0082*/ 	.short	(.L_25 - .L_24)
	.align		4
.L_24:
        /*0084*/ 	.word	index@(.nv.constant0.triton_poi_fused_add_div_relu_3)
        /*0088*/ 	.short	0x0210
        /*008a*/ 	.short	0x0020


	//----- nvinfo : EIATTR_SW_WAR
	.align		4
.L_25:
        /*008c*/ 	.byte	0x04, 0x36
        /*008e*/ 	.short	(.L_27 - .L_26)
.L_26:
        /*0090*/ 	.word	0x00000008
.L_27:


//--------------------- .nv.callgraph             --------------------------
	.section	.nv.callgraph,"",@"SHT_CUDA_CALLGRAPH"
	.align	4
	.sectionentsize	8
	.align		4
        /*0000*/ 	.word	0x00000000
	.align		4
        /*0004*/ 	.word	0xffffffff
	.align		4
        /*0008*/ 	.word	0x00000000
	.align		4
        /*000c*/ 	.word	0xfffffffe
	.align		4
        /*0010*/ 	.word	0x00000000
	.align		4
        /*0014*/ 	.word	0xfffffffd
	.align		4
        /*0018*/ 	.word	0x00000000
	.align		4
        /*001c*/ 	.word	0xfffffffc


//--------------------- .text.triton_poi_fused_add_div_relu_3 --------------------------
	.section	.text.triton_poi_fused_add_div_relu_3,"ax",@progbits
	.sectionflags	@"SHF_BARRIERS=1"
	.align	128
        .global         triton_poi_fused_add_div_relu_3
        .type           triton_poi_fused_add_div_relu_3,@function
        .size           triton_poi_fused_add_div_relu_3,(.L_x_1 - triton_poi_fused_add_div_relu_3)
        .other          triton_poi_fused_add_div_relu_3,@"STO_CUDA_ENTRY STV_DEFAULT"
triton_poi_fused_add_div_relu_3:
.text.triton_poi_fused_add_div_relu_3:
[----:B------:R-:W0:Y:S02]  /*0000*/  LDC R1, c[0x0][0x28] ;  /* 0x00000a00ff017b82 */ /* 0x000e240000000800 */
[----:B------:R-:W1:Y:S01]  /*0010*/  S2R R0, SR_TID.X ;  /* 0x0000000000007919 */ /* 0x000e620000002100 */
[----:B------:R-:W2:Y:S01]  /*0020*/  S2UR UR4, SR_CTAID.X ;  /* 0x00000000000479c3 */ /* 0x000ea20000002500 */
[----:B------:R-:W-:Y:S01]  /*0030*/  ULDC.64 UR6, c[0x0][0x208] ;  /* 0x0000820000067ab9 */ /* 0x000fe20000000a00 */
[----:B------:R-:W3:Y:S01]  /*0040*/  S2R R12, SR_CTAID.Y ;  /* 0x00000000000c7919 */ /* 0x000ee20000002600 */
[----:B--2---:R-:W-:Y:S01]  /*0050*/  USHF.L.U32 UR4, UR4, 0x4, URZ ;  /* 0x0000000404047899 */ /* 0x004fe2000800063f */
[----:B-1----:R-:W-:Y:S01]  /*0060*/  IMAD.SHL.U32 R2, R0, 0x2, RZ ;  /* 0x0000000200027824 */ /* 0x002fe200078e00ff */
[----:B------:R-:W-:Y:S01]  /*0070*/  SHF.R.U32.HI R6, RZ, 0x3, R0 ;  /* 0x00000003ff067819 */ /* 0x000fe20000011600 */
[----:B---3--:R-:W-:-:S03]  /*0080*/  IMAD.SHL.U32 R7, R12, 0x10, RZ ;  /* 0x000000100c077824 */ /* 0x008fc600078e00ff */
[----:B------:R-:W-:Y:S02]  /*0090*/  LOP3.LUT R8, R2, 0xe, RZ, 0xc0, !PT ;  /* 0x0000000e02087812 */ /* 0x000fe400078ec0ff */
[----:B------:R-:W1:Y:S01]  /*00a0*/  LDC.64 R2, c[0x0][0x210] ;  /* 0x00008400ff027b82 */ /* 0x000e620000000a00 */
[----:B------:R-:W-:Y:S02]  /*00b0*/  SGXT.U32 R6, R6, 0x4 ;  /* 0x000000040606781a */ /* 0x000fe40000000000 */
[----:B------:R-:W-:-:S04]  /*00c0*/  LOP3.LUT R4, R7, R8, RZ, 0xfc, !PT ;  /* 0x0000000807047212 */ /* 0x000fc800078efcff */
[----:B------:R-:W-:-:S04]  /*00d0*/  SHF.R.S32.HI R5, RZ, 0x1f, R4 ;  /* 0x0000001fff057819 */ /* 0x000fc80000011404 */
[----:B------:R-:W-:Y:S02]  /*00e0*/  LEA.HI R9, R5, R4, RZ, 0x4 ;  /* 0x0000000405097211 */ /* 0x000fe400078f20ff */
[----:B------:R-:W-:Y:S02]  /*00f0*/  LOP3.LUT R5, R6, UR4, RZ, 0xfc, !PT ;  /* 0x0000000406057c12 */ /* 0x000fe4000f8efcff */
[C---:B------:R-:W-:Y:S01]  /*0100*/  LOP3.LUT R11, R9.reuse, 0xfffffff0, RZ, 0xc0, !PT ;  /* 0xfffffff0090b7812 */ /* 0x040fe200078ec0ff */
[----:B------:R-:W-:Y:S01]  /*0110*/  IMAD.SHL.U32 R9, R9, 0x10, RZ ;  /* 0x0000001009097824 */ /* 0x000fe200078e00ff */
[----:B------:R-:W-:-:S03]  /*0120*/  ISETP.GE.AND P0, PT, R5, 0x10, PT ;  /* 0x000000100500780c */ /* 0x000fc60003f06270 */
[C---:B------:R-:W-:Y:S01]  /*0130*/  IMAD.IADD R10, R4.reuse, 0x1, -R11 ;  /* 0x00000001040a7824 */ /* 0x040fe200078e0a0b */
[----:B------:R-:W-:Y:S02]  /*0140*/  LOP3.LUT R9, R9, 0xffffff00, RZ, 0xc0, !PT ;  /* 0xffffff0009097812 */ /* 0x000fe400078ec0ff */
[----:B------:R-:W-:Y:S01]  /*0150*/  ISETP.LT.AND P0, PT, R4, 0x40, !P0 ;  /* 0x000000400400780c */ /* 0x000fe20004701270 */
[----:B------:R-:W-:Y:S01]  /*0160*/  IMAD R10, R5, 0x10, R10 ;  /* 0x00000010050a7824 */ /* 0x000fe200078e020a */
[----:B------:R-:W-:-:S03]  /*0170*/  CS2R R4, SRZ ;  /* 0x0000000000047805 */ /* 0x000fc6000001ff00 */
[----:B------:R-:W-:-:S04]  /*0180*/  IMAD.IADD R9, R10, 0x1, R9 ;  /* 0x000000010a097824 */ /* 0x000fc800078e0209 */
[----:B-1----:R-:W-:Y:S02]  /*0190*/  IMAD.WIDE R10, R9, 0x4, R2 ;  /* 0x00000004090a7825 */ /* 0x002fe400078e0202 */
[----:B------:R-:W1:Y:S03]  /*01a0*/  LDC.64 R2, c[0x0][0x218] ;  /* 0x00008600ff027b82 */ /* 0x000e660000000a00 */
[----:B------:R2:W3:Y:S01]  /*01b0*/  @P0 LDG.E.EL.64 R4, desc[UR6][R10.64] ;  /* 0x000000060a040981 */ /* 0x0004e2000c2e1b00 */
[----:B------:R-:W-:Y:S02]  /*01c0*/  SHF.R.S32.HI R12, RZ, 0x1b, R12 ;  /* 0x0000001bff0c7819 */ /* 0x000fe4000001140c */
[----:B------:R-:W-:Y:S02]  /*01d0*/  LOP3.LUT R7, R7, R6, RZ, 0xfc, !PT ;  /* 0x0000000607077212 */ /* 0x000fe400078efcff */
[----:B------:R-:W-:-:S02]  /*01e0*/  SGXT R12, R12, 0x1 ;  /* 0x000000010c0c781a */ /* 0x000fc40000000200 */
[----:B------:R-:W-:Y:S02]  /*01f0*/  LOP3.LUT R8, R8, UR4, RZ, 0xfc, !PT ;  /* 0x0000000408087c12 */ /* 0x000fe4000f8efcff */
[----:B------:R-:W-:Y:S02]  /*0200*/  LEA.HI R12, R12, R7, RZ, 0x4 ;  /* 0x000000070c0c7211 */ /* 0x000fe400078f20ff */
[----:B------:R-:W-:Y:S02]  /*0210*/  ISETP.GE.AND P0, PT, R8, 0x10, PT ;  /* 0x000000100800780c */ /* 0x000fe40003f06270 */
[----:B------:R-:W-:Y:S02]  /*0220*/  LOP3.LUT R9, R12, 0xfffffff0, RZ, 0xc0, !PT ;  /* 0xfffffff00c097812 */ /* 0x000fe400078ec0ff */
[----:B------:R-:W-:-:S03]  /*0230*/  ISETP.LT.AND P0, PT, R7, 0x40, !P0 ;  /* 0x000000400700780c */ /* 0x000fc60004701270 */
[----:B------:R-:W-:-:S04]  /*0240*/  IMAD.IADD R9, R8, 0x1, R9 ;  /* 0x0000000108097824 */ /* 0x000fc800078e0209 */
[----:B-1----:R-:W-:Y:S01]  /*0250*/  IMAD.WIDE R12, R9, 0x4, R2 ;  /* 0x00000004090c7825 */ /* 0x002fe200078e0202 */
[----:B------:R-:W-:-:S06]  /*0260*/  CS2R R2, SRZ ;  /* 0x0000000000027805 */ /* 0x000fcc000001ff00 */
[----:B------:R1:W4:Y:S01]  /*0270*/  @P0 LDG.E.EL.64 R2, desc[UR6][R12.64] ;  /* 0x000000060c020981 */ /* 0x000322000c2e1b00 */
[----:B------:R-:W5:Y:S01]  /*0280*/  S2UR UR5, SR_CgaCtaId ;  /* 0x00000000000579c3 */ /* 0x000f620000008800 */
[----:B------:R-:W-:Y:S01]  /*0290*/  IMAD.SHL.U32 R9, R0, 0x20, RZ ;  /* 0x0000002000097824 */ /* 0x000fe200078e00ff */
[----:B------:R-:W-:Y:S01]  /*02a0*/  UMOV UR4, 0x400 ;  /* 0x0000040000047882 */ /* 0x000fe20000000000 */
[----:B------:R-:W-:-:S03]  /*02b0*/  IMAD R7, R7, 0x10, R8 ;  /* 0x0000001007077824 */ /* 0x000fc600078e0208 */
[----:B------:R-:W-:-:S04]  /*02c0*/  LOP3.LUT R9, R9, 0xe0, RZ, 0xc0, !PT ;  /* 0x000000e009097812 */ /* 0x000fc800078ec0ff */
[C---:B--2---:R-:W-:Y:S02]  /*02d0*/  LOP3.LUT R10, R9.reuse, 0x10, RZ, 0xfc, !PT ;  /* 0x00000010090a7812 */ /* 0x044fe400078efcff */
[----:B------:R-:W-:Y:S01]  /*02e0*/  LOP3.LUT R6, R9, R6, RZ, 0xfc, !PT ;  /* 0x0000000609067212 */ /* 0x000fe200078efcff */
[----:B-----5:R-:W-:-:S06]  /*02f0*/  UPRMT UR4, UR5, 0x654, UR4 ;  /* 0x0000065405047896 */ /* 0x020fcc0008000004 */
[----:B------:R-:W-:Y:S02]  /*0300*/  LEA.HI R11, R10, UR4, RZ, 0x1e ;  /* 0x000000040a0b7c11 */ /* 0x000fe4000f8ff0ff */
[----:B------:R-:W-:Y:S01]  /*0310*/  SHF.R.U32.HI R10, RZ, 0x1, R0 ;  /* 0x00000001ff0a7819 */ /* 0x000fe20000011600 */
[----:B------:R-:W-:Y:S01]  /*0320*/  IMAD.SHL.U32 R0, R0, 0x8, RZ ;  /* 0x0000000800007824 */ /* 0x000fe200078e00ff */
[----:B------:R-:W-:Y:S01]  /*0330*/  LEA.HI R9, R9, UR4, RZ, 0x1e ;  /* 0x0000000409097c11 */ /* 0x000fe2000f8ff0ff */
[----:B------:R-:W-:Y:S01]  /*0340*/  IMAD R11, R6, 0x4, R11 ;  /* 0x00000004060b7824 */ /* 0x000fe200078e020b */
[----:B------:R-:W-:Y:S02]  /*0350*/  LOP3.LUT R10, R10, 0x3c, RZ, 0xc0, !PT ;  /* 0x0000003c0a0a7812 */ /* 0x000fe400078ec0ff */
[----:B-1----:R-:W-:Y:S01]  /*0360*/  LOP3.LUT R13, R0, 0x3f8, RZ, 0xc0, !PT ;  /* 0x000003f8000d7812 */ /* 0x002fe200078ec0ff */
[----:B------:R-:W-:-:S03]  /*0370*/  IMAD R9, R6, 0x4, R9 ;  /* 0x0000000406097824 */ /* 0x000fc600078e0209 */
[----:B------:R-:W-:Y:S02]  /*0380*/  IADD3 R10, R13, UR4, R10 ;  /* 0x000000040d0a7c10 */ /* 0x000fe4000fffe00a */
[C---:B---3--:R-:W-:Y:S02]  /*0390*/  FSETP.GEU.AND P1, PT, R4.reuse, RZ, PT ;  /* 0x000000ff0400720b */ /* 0x048fe40003f2e000 */
[C---:B------:R-:W-:Y:S02]  /*03a0*/  FSETP.GEU.AND P2, PT, R5.reuse, RZ, PT ;  /* 0x000000ff0500720b */ /* 0x040fe40003f4e000 */
[----:B------:R-:W-:Y:S02]  /*03b0*/  FSEL R4, R4, RZ, P1 ;  /* 0x000000ff04047208 */ /* 0x000fe40000800000 */
[----:B------:R-:W-:-:S03]  /*03c0*/  FSEL R5, R5, RZ, P2 ;  /* 0x000000ff05057208 */ /* 0x000fc60001000000 */
[----:B------:R-:W-:Y:S02]  /*03d0*/  FADD R0, R4, 0.0010000000474974513054 ;  /* 0x3a83126f04007421 */ /* 0x000fe40000000000 */
[----:B------:R-:W-:Y:S02]  /*03e0*/  FADD R6, R5, 0.0010000000474974513054 ;  /* 0x3a83126f05067421 */ /* 0x000fe40000000000 */
[----:B------:R-:W1:Y:S01]  /*03f0*/  LDC.64 R4, c[0x0][0x220] ;  /* 0x00008800ff047b82 */ /* 0x000e620000000a00 */
[----:B------:R2:W-:Y:S04]  /*0400*/  STS [R9], R0 ;  /* 0x0000000009007388 */ /* 0x0005e80000000800 */
[----:B------:R-:W-:Y:S03]  /*0410*/  STS [R11+0x40], R6 ;  /* 0x000040060b007388 */ /* 0x000fe60000000800 */
[----:B------:R-:W-:Y:S01]  /*0420*/  BAR.SYNC.DEFER_BLOCKING 0x0 ;  /* 0x0000000000007b1d */ /* 0x000fe20000010000 */
[----:B----4-:R-:W-:-:S02]  /*0430*/  FSETP.GT.AND P1, PT, |R2|, 8.50705917302346158658e+37, PT ;  /* 0x7e8000000200780b */ /* 0x010fc40003f24200 */
[C---:B------:R-:W-:Y:S02]  /*0440*/  FSETP.GT.AND P2, PT, |R3|.reuse, 8.50705917302346158658e+37, PT ;  /* 0x7e8000000300780b */ /* 0x040fe40003f44200 */
[----:B------:R-:W-:Y:S02]  /*0450*/  FSETP.GEU.AND P3, PT, |R2|, 1.175494350822287508e-38, PT ;  /* 0x008000000200780b */ /* 0x000fe40003f6e200 */
[----:B------:R-:W-:Y:S01]  /*0460*/  FSETP.GEU.AND P4, PT, |R3|, 1.175494350822287508e-38, PT ;  /* 0x008000000300780b */ /* 0x000fe20003f8e200 */
[----:B-1----:R-:W-:-:S06]  /*0470*/  IMAD.WIDE R4, R7, 0x4, R4 ;  /* 0x0000000407047825 */ /* 0x002fcc00078e0204 */
[----:B------:R-:W-:Y:S02]  /*0480*/  @P1 FMUL R2, R2, 0.25 ;  /* 0x3e80000002021820 */ /* 0x000fe40000400000 */
[----:B------:R-:W-:Y:S01]  /*0490*/  @P2 FMUL R3, R3, 0.25 ;  /* 0x3e80000003032820 */ /* 0x000fe20000400000 */
[----:B------:R-:W1:Y:S01]  /*04a0*/  LDS R12, [R10] ;  /* 0x000000000a0c7984 */ /* 0x000e620000000800 */
[----:B------:R-:W-:Y:S02]  /*04b0*/  @!P3 FMUL R2, R2, 16777216 ;  /* 0x4b8000000202b820 */ /* 0x000fe40000400000 */
[----:B------:R-:W-:Y:S01]  /*04c0*/  @!P4 FMUL R3, R3, 16777216 ;  /* 0x4b8000000303c820 */ /* 0x000fe20000400000 */
[----:B------:R-:W3:Y:S01]  /*04d0*/  LDS R13, [R10+0x4] ;  /* 0x000004000a0d7984 */ /* 0x000ee20000000800 */
[----:B--2---:R-:W2:Y:S08]  /*04e0*/  MUFU.RCP R9, R2 ;  /* 0x0000000200097308 */ /* 0x004eb00000001000 */
[----:B------:R-:W4:Y:S01]  /*04f0*/  MUFU.RCP R0, R3 ;  /* 0x0000000300007308 */ /* 0x000f220000001000 */
[----:B-1----:R-:W-:Y:S01]  /*0500*/  @P1 FMUL R12, R12, 0.25 ;  /* 0x3e8000000c0c1820 */ /* 0x002fe20000400000 */
[----:B---3--:R-:W-:-:S03]  /*0510*/  @P2 FMUL R13, R13, 0.25 ;  /* 0x3e8000000d0d2820 */ /* 0x008fc60000400000 */
[----:B------:R-:W-:Y:S01]  /*0520*/  @!P3 FMUL R12, R12, 16777216 ;  /* 0x4b8000000c0cb820 */ /* 0x000fe20000400000 */
[----:B------:R-:W-:-:S03]  /*0530*/  @!P4 FMUL R13, R13, 16777216 ;  /* 0x4b8000000d0dc820 */ /* 0x000fc60000400000 */
[----:B--2---:R-:W-:Y:S01]  /*0540*/  FMUL R12, R9, R12 ;  /* 0x0000000c090c7220 */ /* 0x004fe20000400000 */
[----:B----4-:R-:W-:Y:S01]  /*0550*/  FMUL R13, R0, R13 ;  /* 0x0000000d000d7220 */ /* 0x010fe20000400000 */
[----:B------:R-:W-:Y:S06]  /*0560*/  @!P0 EXIT ;  /* 0x000000000000894d */ /* 0x000fec0003800000 */
[----:B------:R-:W-:Y:S01]  /*0570*/  STG.E.64 desc[UR6][R4.64], R12 ;  /* 0x0000000c04007986 */ /* 0x000fe2000c101b06 */
[----:B------:R-:W-:Y:S05]  /*0580*/  EXIT ;  /* 0x000000000000794d */ /* 0x000fea0003800000 */
.L_x_0:
[----:B------:R-:W-:-:S00]  /*0590*/  BRA `(.L_x_0) ;  /* 0xfffffffc00fc7947 */ /* 0x000fc0000383ffff */
[----:B------:R-:W-:-:S00]  /*05a0*/  NOP ;  /* 0x0000000000007918 */ /* 0x000fc00000000000 */
        /* <DEDUP_REMOVED lines=13> */
.L_x_1:


//--------------------- .nv.shared.triton_poi_fused_add_div_relu_3 --------------------------
	.section	.nv.shared.triton_poi_fused_add_div_relu_3,"aw",@nobits
	.sectionflags	@""
	.align	16
	.zero		1024


//--------------------- .nv.constant0.triton_poi_fused_add_div_relu_3 --------------------------
	.section	.nv.constant0.triton_poi_fused_add_div_relu_3,"a",@progbits
	.sectionflags	@""
	.align	4
.nv.constant0.triton_poi_fused_add_div_relu_3:
	.zero		560
